	.headerflags	@"EF_CUDA_TEXMODE_UNIFIED EF_CUDA_64BIT_ADDRESS EF_CUDA_ACCELERATORS EF_CUDA_SM90 EF_CUDA_VIRTUAL_SM(EF_CUDA_SM90)"
	.elftype	@"ET_EXEC"


//--------------------- .nv.info                  --------------------------
	.section	.nv.info,"",@"SHT_CUDA_INFO"
	.align	4


	//----- nvinfo : EIATTR_REGCOUNT
	.align		4
        /*0000*/ 	.byte	0x04, 0x2f
        /*0002*/ 	.short	(.L_1 - .L_0)
	.align		4
.L_0:
        /*0004*/ 	.word	index@(triton_poi_fused__to_copy_arange_clamp_mul_sub_16)
        /*0008*/ 	.word	0x0000000a


	//----- nvinfo : EIATTR_MIN_STACK_SIZE
	.align		4
.L_1:
        /*000c*/ 	.byte	0x04, 0x12
        /*000e*/ 	.short	(.L_3 - .L_2)
	.align		4
.L_2:
        /*0010*/ 	.word	index@(triton_poi_fused__to_copy_arange_clamp_mul_sub_16)
        /*0014*/ 	.word	0x00000000


	//----- nvinfo : EIATTR_FRAME_SIZE
	.align		4
.L_3:
        /*0018*/ 	.byte	0x04, 0x11
        /*001a*/ 	.short	(.L_5 - .L_4)
	.align		4
.L_4:
        /*001c*/ 	.word	index@(triton_poi_fused__to_copy_arange_clamp_mul_sub_16)
        /*0020*/ 	.word	0x00000000


	//----- nvinfo : EIATTR_MIN_STACK_SIZE
	.align		4
.L_5:
        /*0024*/ 	.byte	0x04, 0x12
        /*0026*/ 	.short	(.L_7 - .L_6)
	.align		4
.L_6:
        /*0028*/ 	.word	index@(triton_poi_fused__to_copy_arange_clamp_mul_sub_16)
        /*002c*/ 	.word	0x00000000
.L_7:


//--------------------- .nv.info.triton_poi_fused__to_copy_arange_clamp_mul_sub_16 --------------------------
	.section	.nv.info.triton_poi_fused__to_copy_arange_clamp_mul_sub_16,"",@"SHT_CUDA_INFO"
	.sectionflags	@""
	.align	4


	//----- nvinfo : EIATTR_CUDA_API_VERSION
	.align		4
        /*0000*/ 	.byte	0x04, 0x37
        /*0002*/ 	.short	(.L_9 - .L_8)
.L_8:
        /*0004*/ 	.word	0x0000007c


	//----- nvinfo : EIATTR_KPARAM_INFO
	.align		4
.L_9:
        /*0008*/ 	.byte	0x04, 0x17
        /*000a*/ 	.short	(.L_11 - .L_10)
.L_10:
        /*000c*/ 	.word	0x00000000
        /*0010*/ 	.short	0x0001
        /*0012*/ 	.short	0x0008
        /*0014*/ 	.byte	0x00, 0xf0, 0x11, 0x00


	//----- nvinfo : EIATTR_KPARAM_INFO
	.align		4
.L_11:
        /*0018*/ 	.byte	0x04, 0x17
        /*001a*/ 	.short	(.L_13 - .L_12)
.L_12:
        /*001c*/ 	.word	0x00000000
        /*0020*/ 	.short	0x0000
        /*0022*/ 	.short	0x0000
        /*0024*/ 	.byte	0x00, 0xf4, 0x21, 0x00


	//----- nvinfo : EIATTR_SPARSE_MMA_MASK
	.align		4
.L_13:
        /*0028*/ 	.byte	0x03, 0x50
        /*002a*/ 	.short	0x0000


	//----- nvinfo : EIATTR_MAXREG_COUNT
	.align		4
        /*002c*/ 	.byte	0x03, 0x1b
        /*002e*/ 	.short	0x00ff


	//----- nvinfo : EIATTR_EXIT_INSTR_OFFSETS
	.align		4
        /*0030*/ 	.byte	0x04, 0x1c
        /*0032*/ 	.short	(.L_15 - .L_14)


	//   ....[0]....
.L_14:
        /*0034*/ 	.word	0x000000e0


	//   ....[1]....
        /*0038*/ 	.word	0x00000110


	//----- nvinfo : EIATTR_REQNTID
	.align		4
.L_15:
        /*003c*/ 	.byte	0x04, 0x10
        /*003e*/ 	.short	(.L_17 - .L_16)
.L_16:
        /*0040*/ 	.word	0x00000020
        /*0044*/ 	.word	0x00000001
        /*0048*/ 	.word	0x00000001


	//----- nvinfo : EIATTR_CBANK_PARAM_SIZE
	.align		4
.L_17:
        /*004c*/ 	.byte	0x03, 0x19
        /*004e*/ 	.short	0x000c


	//----- nvinfo : EIATTR_PARAM_CBANK
	.align		4
        /*0050*/ 	.byte	0x04, 0x0a
        /*0052*/ 	.short	(.L_19 - .L_18)
	.align		4
.L_18:
        /*0054*/ 	.word	index@(.nv.constant0.triton_poi_fused__to_copy_arange_clamp_mul_sub_16)
        /*0058*/ 	.short	0x0210
        /*005a*/ 	.short	0x000c


	//----- nvinfo : EIATTR_SW_WAR
	.align		4
.L_19:
        /*005c*/ 	.byte	0x04, 0x36
        /*005e*/ 	.short	(.L_21 - .L_20)
.L_20:
        /*0060*/ 	.word	0x00000008
.L_21:


//--------------------- .nv.callgraph             --------------------------
	.section	.nv.callgraph,"",@"SHT_CUDA_CALLGRAPH"
	.align	4
	.sectionentsize	8
	.align		4
        /*0000*/ 	.word	0x00000000
	.align		4
        /*0004*/ 	.word	0xffffffff
	.align		4
        /*0008*/ 	.word	0x00000000
	.align		4
        /*000c*/ 	.word	0xfffffffe
	.align		4
        /*0010*/ 	.word	0x00000000
	.align		4
        /*0014*/ 	.word	0xfffffffd
	.align		4
        /*0018*/ 	.word	0x00000000
	.align		4
        /*001c*/ 	.word	0xfffffffc


//--------------------- .text.triton_poi_fused__to_copy_arange_clamp_mul_sub_16 --------------------------
	.section	.text.triton_poi_fused__to_copy_arange_clamp_mul_sub_16,"ax",@progbits
	.align	128
        .global         triton_poi_fused__to_copy_arange_clamp_mul_sub_16
        .type           triton_poi_fused__to_copy_arange_clamp_mul_sub_16,@function
        .size           triton_poi_fused__to_copy_arange_clamp_mul_sub_16,(.L_x_1 - triton_poi_fused__to_copy_arange_clamp_mul_sub_16)
        .other          triton_poi_fused__to_copy_arange_clamp_mul_sub_16,@"STO_CUDA_ENTRY STV_DEFAULT"
triton_poi_fused__to_copy_arange_clamp_mul_sub_16:
.text.triton_poi_fused__to_copy_arange_clamp_mul_sub_16:
[----:B------:R-:W0:Y:S02]  /*0000*/  LDC R1, c[0x0][0x28] ;  /* 0x00000a00ff017b82 */ /* 0x000e240000000800 */
[----:B------:R-:W1:Y:S01]  /*0010*/  S2R R0, SR_TID.X ;  /* 0x0000000000007919 */ /* 0x000e620000002100 */
[----:B------:R-:W2:Y:S01]  /*0020*/  LDC.64 R2, c[0x0][0x210] ;  /* 0x00008400ff027b82 */ /* 0x000ea20000000a00 */
[----:B------:R-:W3:Y:S01]  /*0030*/  S2R R5, SR_CTAID.X ;  /* 0x0000000000057919 */ /* 0x000ee20000002500 */
[----:B-1----:R-:W-:-:S05]  /*0040*/  LOP3.LUT R0, R0, 0x1f, RZ, 0xc0, !PT ;  /* 0x0000001f00007812 */ /* 0x002fca00078ec0ff */
[----:B---3--:R-:W-:-:S04]  /*0050*/  IMAD R5, R5, 0x20, R0 ;  /* 0x0000002005057824 */ /* 0x008fc800078e0200 */
[C---:B--2---:R-:W-:Y:S01]  /*0060*/  IMAD.WIDE R2, R5.reuse, 0x4, R2 ;  /* 0x0000000405027825 */ /* 0x044fe200078e0202 */
[----:B------:R-:W-:Y:S02]  /*0070*/  I2FP.F32.S32 R0, R5 ;  /* 0x0000000500007245 */ /* 0x000fe40000201400 */
[----:B------:R-:W-:-:S03]  /*0080*/  ISETP.GE.AND P0, PT, R5, 0x20, PT ;  /* 0x000000200500780c */ /* 0x000fc60003f06270 */
[----:B------:R-:W-:-:S05]  /*0090*/  FMUL R0, R0, 0.48387095332145690918 ;  /* 0x3ef7bdef00007820 */ /* 0x000fca0000400000 */
[----:B------:R-:W-:-:S04]  /*00a0*/  FMNMX R0, RZ, R0, !PT ;  /* 0x00000000ff007209 */ /* 0x000fc80007800000 */
[----:B------:R-:W1:Y:S02]  /*00b0*/  F2I.TRUNC.NTZ R4, R0 ;  /* 0x0000000000047305 */ /* 0x000e64000020f100 */
[----:B-1----:R-:W-:-:S05]  /*00c0*/  I2FP.F32.S32 R7, R4 ;  /* 0x0000000400077245 */ /* 0x002fca0000201400 */
[----:B------:R-:W-:Y:S01]  /*00d0*/  FADD.SAT R7, R0, -R7 ;  /* 0x8000000700077221 */ /* 0x000fe20000002000 */
[----:B------:R-:W-:Y:S06]  /*00e0*/  @P0 EXIT ;  /* 0x000000000000094d */ /* 0x000fec0003800000 */
[----:B------:R-:W-:Y:S02]  /*00f0*/  ULDC.64 UR4, c[0x0][0x208] ;  /* 0x0000820000047ab9 */ /* 0x000fe40000000a00 */
[----:B------:R-:W-:Y:S01]  /*0100*/  STG.E desc[UR4][R2.64], R7 ;  /* 0x0000000702007986 */ /* 0x000fe2000c101904 */
[----:B------:R-:W-:Y:S05]  /*0110*/  EXIT ;  /* 0x000000000000794d */ /* 0x000fea0003800000 */
.L_x_0:
[----:B------:R-:W-:-:S00]  /*0120*/  BRA `(.L_x_0) ;  /* 0xfffffffc00fc7947 */ /* 0x000fc0000383ffff */
[----:B------:R-:W-:-:S00]  /*0130*/  NOP ;  /* 0x0000000000007918 */ /* 0x000fc00000000000 */
        /* <DEDUP_REMOVED lines=12> */
.L_x_1:


//--------------------- .nv.constant0.triton_poi_fused__to_copy_arange_clamp_mul_sub_16 --------------------------
	.section	.nv.constant0.triton_poi_fused__to_copy_arange_clamp_mul_sub_16,"a",@progbits
	.sectionflags	@""
	.align	4
.nv.constant0.triton_poi_fused__to_copy_arange_clamp_mul_sub_16:
	.zero		540
